//
// Generated by NVIDIA NVVM Compiler
//
// Compiler Build ID: CL-36424714
// Cuda compilation tools, release 13.0, V13.0.88
// Based on NVVM 20.0.0
//

.version 9.0
.target sm_100
.address_size 64

	// .globl	_Z16my_simple_kernelPi
.extern .func  (.param .b32 func_retval0) vprintf
(
	.param .b64 vprintf_param_0,
	.param .b64 vprintf_param_1
)
;
.global .align 1 .b8 $str[11] = {83, 116, 97, 114, 116, 58, 32, 37, 100, 10};
.global .align 1 .b8 $str$1[7] = {88, 58, 32, 37, 100, 10};
.global .align 1 .b8 $str$2[7] = {89, 58, 32, 37, 100, 10};
.global .align 1 .b8 $str$3[2] = {10};

.visible .entry _Z16my_simple_kernelPi(
	.param .u64 .ptr .align 1 _Z16my_simple_kernelPi_param_0
)
{
	.local .align 8 .b8 	__local_depot0[8];
	.reg .b64 	%SP;
	.reg .b64 	%SPL;
	.reg .b32 	%r<12>;
	.reg .b64 	%rd<13>;

	mov.u64 	%SPL, __local_depot0;
	cvta.local.u64 	%SP, %SPL;
	ld.param.u64 	%rd1, [_Z16my_simple_kernelPi_param_0];
	cvta.to.global.u64 	%rd2, %rd1;
	add.u64 	%rd3, %SP, 0;
	add.u64 	%rd4, %SPL, 0;
	mov.u64 	%rd5, $str;
	cvta.global.u64 	%rd6, %rd5;
	{ // callseq 0, 0
	.param .b64 param0;
	st.param.b64 	[param0], %rd6;
	.param .b64 param1;
	st.param.b64 	[param1], 0;
	.param .b32 retval0;
	call.uni (retval0), 
	vprintf, 
	(
	param0, 
	param1
	);
	ld.param.b32 	%r1, [retval0];
	} // callseq 0
	mov.u32 	%r3, %tid.x;
	st.local.u32 	[%rd4], %r3;
	mov.u64 	%rd7, $str$1;
	cvta.global.u64 	%rd8, %rd7;
	{ // callseq 1, 0
	.param .b64 param0;
	st.param.b64 	[param0], %rd8;
	.param .b64 param1;
	st.param.b64 	[param1], %rd3;
	.param .b32 retval0;
	call.uni (retval0), 
	vprintf, 
	(
	param0, 
	param1
	);
	ld.param.b32 	%r4, [retval0];
	} // callseq 1
	mov.u32 	%r6, %tid.y;
	st.local.u32 	[%rd4], %r6;
	mov.u64 	%rd9, $str$2;
	cvta.global.u64 	%rd10, %rd9;
	{ // callseq 2, 0
	.param .b64 param0;
	st.param.b64 	[param0], %rd10;
	.param .b64 param1;
	st.param.b64 	[param1], %rd3;
	.param .b32 retval0;
	call.uni (retval0), 
	vprintf, 
	(
	param0, 
	param1
	);
	ld.param.b32 	%r7, [retval0];
	} // callseq 2
	mov.u64 	%rd11, $str$3;
	cvta.global.u64 	%rd12, %rd11;
	{ // callseq 3, 0
	.param .b64 param0;
	st.param.b64 	[param0], %rd12;
	.param .b64 param1;
	st.param.b64 	[param1], 0;
	.param .b32 retval0;
	call.uni (retval0), 
	vprintf, 
	(
	param0, 
	param1
	);
	ld.param.b32 	%r9, [retval0];
	} // callseq 3
	mov.b32 	%r11, 3;
	st.global.u32 	[%rd2], %r11;
	ret;

}


// ===== COMPILED SASS (sm_100) =====

	.target	sm_100

	.elftype	@"ET_EXEC"


//--------------------- .note.nv.tkinfo           --------------------------
	.section	.note.nv.tkinfo,"",@"SHT_NOTE"
	.sectionflags	@"SHF_NOTE_NV_TKINFO"
	.tkinfo
        /*0018*/ 	.word	0x00000002
        /*0030*/ 	.string	""
        /*0030*/ 	.string	"ptxas"
        /*0030*/ 	.string	"Cuda compilation tools, release 13.0, V13.0.88"
        /*0030*/ 	.string	"Build cuda_13.0.r13.0/compiler.36424714_0"
        /*0030*/ 	.string	"-arch sm_100 -m 64 "



//--------------------- .note.nv.cuinfo           --------------------------
	.section	.note.nv.cuinfo,"",@"SHT_NOTE"
	.sectionflags	@"SHF_NOTE_NV_CUINFO"
        /*0018*/ 	.short	0x0002
        /*001a*/ 	.short	0x0064
        /*001c*/ 	.short	0x0082
	.zero		2


//--------------------- .nv.info                  --------------------------
	.section	.nv.info,"",@"SHT_CUDA_INFO"
	.align	4


	//----- nvinfo : EIATTR_REGCOUNT
	.align		4
        /*0000*/ 	.byte	0x04, 0x2f
        /*0002*/ 	.short	(.L_5 - .L_4)
	.align		4
.L_4:
        /*0004*/ 	.word	index@(_Z16my_simple_kernelPi)
        /*0008*/ 	.word	0x00000018


	//----- nvinfo : EIATTR_FRAME_SIZE
	.align		4
.L_5:
        /*000c*/ 	.byte	0x04, 0x11
        /*000e*/ 	.short	(.L_7 - .L_6)
	.align		4
.L_6:
        /*0010*/ 	.word	index@(_Z16my_simple_kernelPi)
        /*0014*/ 	.word	0x00000008


	//----- nvinfo : EIATTR_MIN_STACK_SIZE
	.align		4
.L_7:
        /*0018*/ 	.byte	0x04, 0x12
        /*001a*/ 	.short	(.L_9 - .L_8)
	.align		4
.L_8:
        /*001c*/ 	.word	index@(_Z16my_simple_kernelPi)
        /*0020*/ 	.word	0x00000008
.L_9:


//--------------------- .nv.compat                --------------------------
	.section	.nv.compat,"",@"SHT_CUDA_COMPAT_INFO"
	.align	4
        /*0000*/ 	.byte	0x02, 0x09, 0x00, 0x00, 0x02, 0x02, 0x01, 0x00, 0x02, 0x05, 0x05, 0x00, 0x03, 0x07, 0x01, 0x01
        /*0010*/ 	.byte	0x02, 0x03, 0x00, 0x00, 0x02, 0x06, 0x01, 0x00, 0x04, 0x0b, 0x08, 0x00, 0x09, 0x00, 0x00, 0x00
        /*0020*/ 	.byte	0x00, 0x00, 0x00, 0x00


//--------------------- .nv.info._Z16my_simple_kernelPi --------------------------
	.section	.nv.info._Z16my_simple_kernelPi,"",@"SHT_CUDA_INFO"
	.sectionflags	@""
	.align	4


	//----- nvinfo : EIATTR_CUDA_API_VERSION
	.align		4
        /*0000*/ 	.byte	0x04, 0x37
        /*0002*/ 	.short	(.L_11 - .L_10)
.L_10:
        /*0004*/ 	.word	0x00000082


	//----- nvinfo : EIATTR_KPARAM_INFO
	.align		4
.L_11:
        /*0008*/ 	.byte	0x04, 0x17
        /*000a*/ 	.short	(.L_13 - .L_12)
.L_12:
        /*000c*/ 	.word	0x00000000
        /*0010*/ 	.short	0x0000
        /*0012*/ 	.short	0x0000
        /*0014*/ 	.byte	0x00, 0xf5, 0x21, 0x00


	//----- nvinfo : EIATTR_SPARSE_MMA_MASK
	.align		4
.L_13:
        /*0018*/ 	.byte	0x03, 0x50
        /*001a*/ 	.short	0x0000


	//----- nvinfo : EIATTR_MAXREG_COUNT
	.align		4
        /*001c*/ 	.byte	0x03, 0x1b
        /*001e*/ 	.short	0x00ff


	//----- nvinfo : EIATTR_EXTERNS
	.align		4
        /*0020*/ 	.byte	0x04, 0x0f
        /*0022*/ 	.short	(.L_15 - .L_14)


	//   ....[0]....
	.align		4
.L_14:
        /*0024*/ 	.word	index@(vprintf)


	//----- nvinfo : EIATTR_MERCURY_ISA_VERSION
	.align		4
.L_15:
        /*0028*/ 	.byte	0x03, 0x5f
        /*002a*/ 	.short	0x0101


	//----- nvinfo : EIATTR_VRC_CTA_INIT_COUNT
	.align		4
        /*002c*/ 	.byte	0x02, 0x4a
	.zero		1
	.zero		1


	//----- nvinfo : EIATTR_SYSCALL_OFFSETS
	.align		4
        /*0030*/ 	.byte	0x04, 0x46
        /*0032*/ 	.short	(.L_17 - .L_16)


	//   ....[0]....
.L_16:
        /*0034*/ 	.word	0x000000d0


	//   ....[1]....
        /*0038*/ 	.word	0x00000170


	//   ....[2]....
        /*003c*/ 	.word	0x00000210


	//   ....[3]....
        /*0040*/ 	.word	0x00000290


	//----- nvinfo : EIATTR_EXIT_INSTR_OFFSETS
	.align		4
.L_17:
        /*0044*/ 	.byte	0x04, 0x1c
        /*0046*/ 	.short	(.L_19 - .L_18)


	//   ....[0]....
.L_18:
        /*0048*/ 	.word	0x000002f0


	//----- nvinfo : EIATTR_CBANK_PARAM_SIZE
	.align		4
.L_19:
        /*004c*/ 	.byte	0x03, 0x19
        /*004e*/ 	.short	0x0008


	//----- nvinfo : EIATTR_PARAM_CBANK
	.align		4
        /*0050*/ 	.byte	0x04, 0x0a
        /*0052*/ 	.short	(.L_21 - .L_20)
	.align		4
.L_20:
        /*0054*/ 	.word	index@(.nv.constant0._Z16my_simple_kernelPi)
        /*0058*/ 	.short	0x0380
        /*005a*/ 	.short	0x0008


	//----- nvinfo : EIATTR_SW_WAR
	.align		4
.L_21:
        /*005c*/ 	.byte	0x04, 0x36
        /*005e*/ 	.short	(.L_23 - .L_22)
.L_22:
        /*0060*/ 	.word	0x00000008
.L_23:


//--------------------- .nv.callgraph             --------------------------
	.section	.nv.callgraph,"",@"SHT_CUDA_CALLGRAPH"
	.align	4
	.sectionentsize	8
	.align		4
        /*0000*/ 	.word	0x00000000
	.align		4
        /*0004*/ 	.word	0xffffffff
	.align		4
        /*0008*/ 	.word	index@(_Z16my_simple_kernelPi)
	.align		4
        /*000c*/ 	.word	index@(vprintf)
	.align		4
        /*0010*/ 	.word	0x00000000
	.align		4
        /*0014*/ 	.word	0xfffffffe
	.align		4
        /*0018*/ 	.word	0x00000000
	.align		4
        /*001c*/ 	.word	0xfffffffd
	.align		4
        /*0020*/ 	.word	0x00000000
	.align		4
        /*0024*/ 	.word	0xfffffffc


//--------------------- .nv.constant4             --------------------------
	.section	.nv.constant4,"a",@progbits
	.align	8
	.align		8
.nv.constant4:
        /*0000*/ 	.dword	vprintf
	.align		8
        /*0008*/ 	.dword	$str
	.align		8
        /*0010*/ 	.dword	$str$1
	.align		8
        /*0018*/ 	.dword	$str$2
	.align		8
        /*0020*/ 	.dword	$str$3


//--------------------- .text._Z16my_simple_kernelPi --------------------------
	.section	.text._Z16my_simple_kernelPi,"ax",@progbits
	.align	128
        .global         _Z16my_simple_kernelPi
        .type           _Z16my_simple_kernelPi,@function
        .size           _Z16my_simple_kernelPi,(.L_x_5 - _Z16my_simple_kernelPi)
        .other          _Z16my_simple_kernelPi,@"STO_CUDA_ENTRY STV_DEFAULT"
_Z16my_simple_kernelPi:
.text._Z16my_simple_kernelPi:
[----:B------:R-:W0:Y:S01]  /*0000*/  LDC R1, c[0x0][0x37c] ;  /* 0x0000df00ff017b82 */ /* 0x000e220000000800 */
[----:B------:R-:W-:Y:S01]  /*0010*/  MOV R2, 0x0 ;  /* 0x0000000000027802 */ /* 0x000fe20000000f00 */
[----:B------:R-:W1:Y:S01]  /*0020*/  LDCU UR4, c[0x0][0x2f8] ;  /* 0x00005f00ff0477ac */ /* 0x000e620008000800 */
[----:B0-----:R-:W-:Y:S01]  /*0030*/  VIADD R1, R1, 0xfffffff8 ;  /* 0xfffffff801017836 */ /* 0x001fe20000000000 */
[----:B------:R-:W-:-:S04]  /*0040*/  CS2R R6, SRZ ;  /* 0x0000000000067805 */ /* 0x000fc8000001ff00 */
[----:B------:R0:W2:Y:S01]  /*0050*/  LDC.64 R8, c[0x4][R2] ;  /* 0x0100000002087b82 */ /* 0x0000a20000000a00 */
[----:B------:R-:W3:Y:S01]  /*0060*/  LDCU.64 UR6, c[0x4][0x8] ;  /* 0x01000100ff0677ac */ /* 0x000ee20008000a00 */
[----:B------:R-:W4:Y:S01]  /*0070*/  LDCU UR5, c[0x0][0x2fc] ;  /* 0x00005f80ff0577ac */ /* 0x000f220008000800 */
[----:B-1----:R-:W-:Y:S01]  /*0080*/  IADD3 R16, P0, PT, R1, UR4, RZ ;  /* 0x0000000401107c10 */ /* 0x002fe2000ff1e0ff */
[----:B---3--:R-:W-:Y:S02]  /*0090*/  IMAD.U32 R4, RZ, RZ, UR6 ;  /* 0x00000006ff047e24 */ /* 0x008fe4000f8e00ff */
[----:B------:R-:W-:Y:S01]  /*00a0*/  IMAD.U32 R5, RZ, RZ, UR7 ;  /* 0x00000007ff057e24 */ /* 0x000fe2000f8e00ff */
[----:B0---4-:R-:W-:-:S09]  /*00b0*/  IADD3.X R17, PT, PT, RZ, UR5, RZ, P0, !PT ;  /* 0x00000005ff117c10 */ /* 0x011fd200087fe4ff */
[----:B------:R-:W-:-:S07]  /*00c0*/  LEPC R20, `(.L_x_0) ;  /* 0x000000001014794e */ /* 0x000fce0000000000 */
[----:B--2---:R-:W-:Y:S05]  /*00d0*/  CALL.ABS.NOINC R8 ;  /* 0x0000000008007343 */ /* 0x004fea0003c00000 */
.L_x_0:
[----:B------:R-:W0:Y:S01]  /*00e0*/  S2R R0, SR_TID.X ;  /* 0x0000000000007919 */ /* 0x000e220000002100 */
[----:B------:R1:W2:Y:S01]  /*00f0*/  LDC.64 R8, c[0x4][R2] ;  /* 0x0100000002087b82 */ /* 0x0002a20000000a00 */
[----:B------:R-:W3:Y:S01]  /*0100*/  LDCU.64 UR4, c[0x4][0x10] ;  /* 0x01000200ff0477ac */ /* 0x000ee20008000a00 */
[----:B------:R-:W-:Y:S01]  /*0110*/  IMAD.MOV.U32 R6, RZ, RZ, R16 ;  /* 0x000000ffff067224 */ /* 0x000fe200078e0010 */
[----:B------:R-:W-:Y:S01]  /*0120*/  MOV R7, R17 ;  /* 0x0000001100077202 */ /* 0x000fe20000000f00 */
[----:B---3--:R-:W-:Y:S02]  /*0130*/  IMAD.U32 R4, RZ, RZ, UR4 ;  /* 0x00000004ff047e24 */ /* 0x008fe4000f8e00ff */
[----:B------:R-:W-:Y:S01]  /*0140*/  IMAD.U32 R5, RZ, RZ, UR5 ;  /* 0x00000005ff057e24 */ /* 0x000fe2000f8e00ff */
[----:B0-----:R1:W-:Y:S06]  /*0150*/  STL [R1], R0 ;  /* 0x0000000001007387 */ /* 0x0013ec0000100800 */
[----:B------:R-:W-:-:S07]  /*0160*/  LEPC R20, `(.L_x_1) ;  /* 0x000000001014794e */ /* 0x000fce0000000000 */
[----:B-12---:R-:W-:Y:S05]  /*0170*/  CALL.ABS.NOINC R8 ;  /* 0x0000000008007343 */ /* 0x006fea0003c00000 */
.L_x_1:
[----:B------:R-:W0:Y:S01]  /*0180*/  S2R R0, SR_TID.Y ;  /* 0x0000000000007919 */ /* 0x000e220000002200 */
[----:B------:R1:W2:Y:S01]  /*0190*/  LDC.64 R8, c[0x4][R2] ;  /* 0x0100000002087b82 */ /* 0x0002a20000000a00 */
[----:B------:R-:W3:Y:S01]  /*01a0*/  LDCU.64 UR4, c[0x4][0x18] ;  /* 0x01000300ff0477ac */ /* 0x000ee20008000a00 */
[----:B------:R-:W-:Y:S01]  /*01b0*/  MOV R6, R16 ;  /* 0x0000001000067202 */ /* 0x000fe20000000f00 */
[----:B------:R-:W-:Y:S02]  /*01c0*/  IMAD.MOV.U32 R7, RZ, RZ, R17 ;  /* 0x000000ffff077224 */ /* 0x000fe400078e0011 */
[----:B---3--:R-:W-:Y:S02]  /*01d0*/  IMAD.U32 R4, RZ, RZ, UR4 ;  /* 0x00000004ff047e24 */ /* 0x008fe4000f8e00ff */
[----:B------:R-:W-:Y:S01]  /*01e0*/  IMAD.U32 R5, RZ, RZ, UR5 ;  /* 0x00000005ff057e24 */ /* 0x000fe2000f8e00ff */
[----:B0-----:R1:W-:Y:S06]  /*01f0*/  STL [R1], R0 ;  /* 0x0000000001007387 */ /* 0x0013ec0000100800 */
[----:B------:R-:W-:-:S07]  /*0200*/  LEPC R20, `(.L_x_2) ;  /* 0x000000001014794e */ /* 0x000fce0000000000 */
[----:B-12---:R-:W-:Y:S05]  /*0210*/  CALL.ABS.NOINC R8 ;  /* 0x0000000008007343 */ /* 0x006fea0003c00000 */
.L_x_2:
[----:B------:R-:W0:Y:S01]  /*0220*/  LDC.64 R2, c[0x4][R2] ;  /* 0x0100000002027b82 */ /* 0x000e220000000a00 */
[----:B------:R-:W1:Y:S01]  /*0230*/  LDCU.64 UR4, c[0x4][0x20] ;  /* 0x01000400ff0477ac */ /* 0x000e620008000a00 */
[----:B------:R-:W-:-:S06]  /*0240*/  CS2R R6, SRZ ;  /* 0x0000000000067805 */ /* 0x000fcc000001ff00 */
[----:B------:R-:W2:Y:S01]  /*0250*/  LDC.64 R16, c[0x0][0x358] ;  /* 0x0000d600ff107b82 */ /* 0x000ea20000000a00 */
[----:B-1----:R-:W-:Y:S01]  /*0260*/  IMAD.U32 R4, RZ, RZ, UR4 ;  /* 0x00000004ff047e24 */ /* 0x002fe2000f8e00ff */
[----:B------:R-:W-:-:S07]  /*0270*/  MOV R5, UR5 ;  /* 0x0000000500057c02 */ /* 0x000fce0008000f00 */
[----:B------:R-:W-:-:S07]  /*0280*/  LEPC R20, `(.L_x_3) ;  /* 0x000000001014794e */ /* 0x000fce0000000000 */
[----:B0-2---:R-:W-:Y:S05]  /*0290*/  CALL.ABS.NOINC R2 ;  /* 0x0000000002007343 */ /* 0x005fea0003c00000 */
.L_x_3:
[----:B------:R-:W0:Y:S01]  /*02a0*/  LDC.64 R2, c[0x0][0x380] ;  /* 0x0000e000ff027b82 */ /* 0x000e220000000a00 */
[----:B------:R-:W-:Y:S01]  /*02b0*/  R2UR UR4, R16 ;  /* 0x00000000100472ca */ /* 0x000fe200000e0000 */
[----:B------:R-:W-:Y:S01]  /*02c0*/  IMAD.MOV.U32 R5, RZ, RZ, 0x3 ;  /* 0x00000003ff057424 */ /* 0x000fe200078e00ff */
[----:B------:R-:W-:-:S13]  /*02d0*/  R2UR UR5, R17 ;  /* 0x00000000110572ca */ /* 0x000fda00000e0000 */
[----:B0-----:R-:W-:Y:S01]  /*02e0*/  STG.E desc[UR4][R2.64], R5 ;  /* 0x0000000502007986 */ /* 0x001fe2000c101904 */
[----:B------:R-:W-:Y:S05]  /*02f0*/  EXIT ;  /* 0x000000000000794d */ /* 0x000fea0003800000 */
.L_x_4:
[----:B------:R-:W-:-:S00]  /*0300*/  BRA `(.L_x_4) ;  /* 0xfffffffc00fc7947 */ /* 0x000fc0000383ffff */
[----:B------:R-:W-:-:S00]  /*0310*/  NOP ;  /* 0x0000000000007918 */ /* 0x000fc00000000000 */
        /* <DEDUP_REMOVED lines=14> */
.L_x_5:


//--------------------- .nv.global.init           --------------------------
	.section	.nv.global.init,"aw",@progbits
.nv.global.init:
	.type		$str$3,@object
	.size		$str$3,($str$2 - $str$3)
$str$3:
        /*0000*/ 	.byte	0x0a, 0x00
	.type		$str$2,@object
	.size		$str$2,($str$1 - $str$2)
$str$2:
        /*0002*/ 	.byte	0x59, 0x3a, 0x20, 0x25, 0x64, 0x0a, 0x00
	.type		$str$1,@object
	.size		$str$1,($str - $str$1)
$str$1:
        /*0009*/ 	.byte	0x58, 0x3a, 0x20, 0x25, 0x64, 0x0a, 0x00
	.type		$str,@object
	.size		$str,(.L_0 - $str)
$str:
        /*0010*/ 	.byte	0x53, 0x74, 0x61, 0x72, 0x74, 0x3a, 0x20, 0x25, 0x64, 0x0a, 0x00
.L_0:


//--------------------- .nv.shared.reserved.0     --------------------------
	.section	.nv.shared.reserved.0,"aw",@nobits
	.weak		__nv_reservedSMEM_offset_0_alias
	.size		__nv_reservedSMEM_offset_0_alias, 0, 64
	.other		__nv_reservedSMEM_offset_0_alias,@"STO_CUDA_RESERVED_SHARED STV_DEFAULT"
__nv_reservedSMEM_offset_0_alias:
	.zero		0
	.zero		64


//--------------------- .nv.constant0._Z16my_simple_kernelPi --------------------------
	.section	.nv.constant0._Z16my_simple_kernelPi,"a",@progbits
	.sectionflags	@""
	.align	4
.nv.constant0._Z16my_simple_kernelPi:
	.zero		904


//--------------------- SYMBOLS --------------------------

	.type		.nv.reservedSmem.offset0,@object
	.size		.nv.reservedSmem.offset0,0x4
	.type		vprintf,@function
